//
// Generated by NVIDIA NVVM Compiler
//
// Compiler Build ID: CL-36424714
// Cuda compilation tools, release 13.0, V13.0.88
// Based on NVVM 20.0.0
//

.version 9.0
.target sm_100
.address_size 64

	// .globl	_Z13trivialKernelv

.visible .entry _Z13trivialKernelv()
{


	ret;

}


// ===== COMPILED SASS (sm_100) =====

	.target	sm_100

	.elftype	@"ET_EXEC"


//--------------------- .note.nv.tkinfo           --------------------------
	.section	.note.nv.tkinfo,"",@"SHT_NOTE"
	.sectionflags	@"SHF_NOTE_NV_TKINFO"
	.tkinfo
        /*0018*/ 	.word	0x00000002
        /*0030*/ 	.string	""
        /*0030*/ 	.string	"ptxas"
        /*0030*/ 	.string	"Cuda compilation tools, release 13.0, V13.0.88"
        /*0030*/ 	.string	"Build cuda_13.0.r13.0/compiler.36424714_0"
        /*0030*/ 	.string	"-arch sm_100 -m 64 "



//--------------------- .note.nv.cuinfo           --------------------------
	.section	.note.nv.cuinfo,"",@"SHT_NOTE"
	.sectionflags	@"SHF_NOTE_NV_CUINFO"
        /*0018*/ 	.short	0x0002
        /*001a*/ 	.short	0x0064
        /*001c*/ 	.short	0x0082
	.zero		2


//--------------------- .nv.info                  --------------------------
	.section	.nv.info,"",@"SHT_CUDA_INFO"
	.align	4


	//----- nvinfo : EIATTR_REGCOUNT
	.align		4
        /*0000*/ 	.byte	0x04, 0x2f
        /*0002*/ 	.short	(.L_1 - .L_0)
	.align		4
.L_0:
        /*0004*/ 	.word	index@(_Z13trivialKernelv)
        /*0008*/ 	.word	0x00000004


	//----- nvinfo : EIATTR_FRAME_SIZE
	.align		4
.L_1:
        /*000c*/ 	.byte	0x04, 0x11
        /*000e*/ 	.short	(.L_3 - .L_2)
	.align		4
.L_2:
        /*0010*/ 	.word	index@(_Z13trivialKernelv)
        /*0014*/ 	.word	0x00000000


	//----- nvinfo : EIATTR_MIN_STACK_SIZE
	.align		4
.L_3:
        /*0018*/ 	.byte	0x04, 0x12
        /*001a*/ 	.short	(.L_5 - .L_4)
	.align		4
.L_4:
        /*001c*/ 	.word	index@(_Z13trivialKernelv)
        /*0020*/ 	.word	0x00000000
.L_5:


//--------------------- .nv.compat                --------------------------
	.section	.nv.compat,"",@"SHT_CUDA_COMPAT_INFO"
	.align	4
        /*0000*/ 	.byte	0x02, 0x09, 0x00, 0x00, 0x02, 0x02, 0x01, 0x00, 0x02, 0x05, 0x05, 0x00, 0x03, 0x07, 0x01, 0x01
        /*0010*/ 	.byte	0x02, 0x03, 0x00, 0x00, 0x02, 0x06, 0x01, 0x00, 0x04, 0x0b, 0x08, 0x00, 0x09, 0x00, 0x00, 0x00
        /*0020*/ 	.byte	0x00, 0x00, 0x00, 0x00


//--------------------- .nv.info._Z13trivialKernelv --------------------------
	.section	.nv.info._Z13trivialKernelv,"",@"SHT_CUDA_INFO"
	.sectionflags	@""
	.align	4


	//----- nvinfo : EIATTR_CUDA_API_VERSION
	.align		4
        /*0000*/ 	.byte	0x04, 0x37
        /*0002*/ 	.short	(.L_7 - .L_6)
.L_6:
        /*0004*/ 	.word	0x00000082


	//----- nvinfo : EIATTR_SPARSE_MMA_MASK
	.align		4
.L_7:
        /*0008*/ 	.byte	0x03, 0x50
        /*000a*/ 	.short	0x0000


	//----- nvinfo : EIATTR_MAXREG_COUNT
	.align		4
        /*000c*/ 	.byte	0x03, 0x1b
        /*000e*/ 	.short	0x00ff


	//----- nvinfo : EIATTR_MERCURY_ISA_VERSION
	.align		4
        /*0010*/ 	.byte	0x03, 0x5f
        /*0012*/ 	.short	0x0101


	//----- nvinfo : EIATTR_VRC_CTA_INIT_COUNT
	.align		4
        /*0014*/ 	.byte	0x02, 0x4a
	.zero		1
	.zero		1


	//----- nvinfo : EIATTR_EXIT_INSTR_OFFSETS
	.align		4
        /*0018*/ 	.byte	0x04, 0x1c
        /*001a*/ 	.short	(.L_9 - .L_8)


	//   ....[0]....
.L_8:
        /*001c*/ 	.word	0x00000010


	//----- nvinfo : EIATTR_SW_WAR
	.align		4
.L_9:
        /*0020*/ 	.byte	0x04, 0x36
        /*0022*/ 	.short	(.L_11 - .L_10)
.L_10:
        /*0024*/ 	.word	0x00000008
.L_11:


//--------------------- .nv.callgraph             --------------------------
	.section	.nv.callgraph,"",@"SHT_CUDA_CALLGRAPH"
	.align	4
	.sectionentsize	8
	.align		4
        /*0000*/ 	.word	0x00000000
	.align		4
        /*0004*/ 	.word	0xffffffff
	.align		4
        /*0008*/ 	.word	0x00000000
	.align		4
        /*000c*/ 	.word	0xfffffffe
	.align		4
        /*0010*/ 	.word	0x00000000
	.align		4
        /*0014*/ 	.word	0xfffffffd
	.align		4
        /*0018*/ 	.word	0x00000000
	.align		4
        /*001c*/ 	.word	0xfffffffc


//--------------------- .text._Z13trivialKernelv  --------------------------
	.section	.text._Z13trivialKernelv,"ax",@progbits
	.align	128
        .global         _Z13trivialKernelv
        .type           _Z13trivialKernelv,@function
        .size           _Z13trivialKernelv,(.L_x_1 - _Z13trivialKernelv)
        .other          _Z13trivialKernelv,@"STO_CUDA_ENTRY STV_DEFAULT"
_Z13trivialKernelv:
.text._Z13trivialKernelv:
[----:B------:R-:W-:Y:S01]  /*0000*/  LDC R1, c[0x0][0x37c] ;  /* 0x0000df00ff017b82 */ /* 0x000fe20000000800 */
[----:B------:R-:W-:Y:S05]  /*0010*/  EXIT ;  /* 0x000000000000794d */ /* 0x000fea0003800000 */
.L_x_0:
[----:B------:R-:W-:-:S00]  /*0020*/  BRA `(.L_x_0) ;  /* 0xfffffffc00fc7947 */ /* 0x000fc0000383ffff */
[----:B------:R-:W-:-:S00]  /*0030*/  NOP ;  /* 0x0000000000007918 */ /* 0x000fc00000000000 */
        /* <DEDUP_REMOVED lines=12> */
.L_x_1:


//--------------------- .nv.shared.reserved.0     --------------------------
	.section	.nv.shared.reserved.0,"aw",@nobits
	.weak		__nv_reservedSMEM_offset_0_alias
	.size		__nv_reservedSMEM_offset_0_alias, 0, 64
	.other		__nv_reservedSMEM_offset_0_alias,@"STO_CUDA_RESERVED_SHARED STV_DEFAULT"
__nv_reservedSMEM_offset_0_alias:
	.zero		0
	.zero		64


//--------------------- .nv.constant0._Z13trivialKernelv --------------------------
	.section	.nv.constant0._Z13trivialKernelv,"a",@progbits
	.sectionflags	@""
	.align	4
.nv.constant0._Z13trivialKernelv:
	.zero		896


//--------------------- SYMBOLS --------------------------

	.type		.nv.reservedSmem.offset0,@object
	.size		.nv.reservedSmem.offset0,0x4
